.version 6.5
.target sm_30
.address_size 64

.visible .entry sign_extend(
	.param .u64 input,
	.param .u64 output
)
{
	.reg .u64 	    in_addr;
    .reg .u64 	    out_addr;
    .reg .s32 	    temp;

	ld.param.u64 	in_addr, [input];
    ld.param.u64 	out_addr, [output];

    ld.s16          temp, [in_addr];
    st.s32          [out_addr], temp;
	ret;
}

// ===== COMPILED SASS (sm_100) =====

	.target	sm_100

	.elftype	@"ET_EXEC"


//--------------------- .note.nv.tkinfo           --------------------------
	.section	.note.nv.tkinfo,"",@"SHT_NOTE"
	.sectionflags	@"SHF_NOTE_NV_TKINFO"
	.tkinfo
        /*0018*/ 	.word	0x00000002
        /*0030*/ 	.string	""
        /*0030*/ 	.string	"ptxas"
        /*0030*/ 	.string	"Cuda compilation tools, release 13.0, V13.0.88"
        /*0030*/ 	.string	"Build cuda_13.0.r13.0/compiler.36424714_0"
        /*0030*/ 	.string	"-arch sm_100 "



//--------------------- .note.nv.cuinfo           --------------------------
	.section	.note.nv.cuinfo,"",@"SHT_NOTE"
	.sectionflags	@"SHF_NOTE_NV_CUINFO"
        /*0018*/ 	.short	0x0002
        /*001a*/ 	.short	0x001e
        /*001c*/ 	.short	0x0082
	.zero		2


//--------------------- .nv.info                  --------------------------
	.section	.nv.info,"",@"SHT_CUDA_INFO"
	.align	4


	//----- nvinfo : EIATTR_REGCOUNT
	.align		4
        /*0000*/ 	.byte	0x04, 0x2f
        /*0002*/ 	.short	(.L_1 - .L_0)
	.align		4
.L_0:
        /*0004*/ 	.word	index@(sign_extend)
        /*0008*/ 	.word	0x00000008


	//----- nvinfo : EIATTR_FRAME_SIZE
	.align		4
.L_1:
        /*000c*/ 	.byte	0x04, 0x11
        /*000e*/ 	.short	(.L_3 - .L_2)
	.align		4
.L_2:
        /*0010*/ 	.word	index@(sign_extend)
        /*0014*/ 	.word	0x00000000


	//----- nvinfo : EIATTR_MIN_STACK_SIZE
	.align		4
.L_3:
        /*0018*/ 	.byte	0x04, 0x12
        /*001a*/ 	.short	(.L_5 - .L_4)
	.align		4
.L_4:
        /*001c*/ 	.word	index@(sign_extend)
        /*0020*/ 	.word	0x00000000
.L_5:


//--------------------- .nv.compat                --------------------------
	.section	.nv.compat,"",@"SHT_CUDA_COMPAT_INFO"
	.align	4
        /*0000*/ 	.byte	0x02, 0x09, 0x00, 0x00, 0x02, 0x02, 0x01, 0x00, 0x02, 0x05, 0x05, 0x00, 0x03, 0x07, 0x01, 0x01
        /*0010*/ 	.byte	0x02, 0x03, 0x00, 0x00, 0x02, 0x06, 0x01, 0x00, 0x04, 0x0b, 0x08, 0x00, 0x09, 0x00, 0x00, 0x00
        /*0020*/ 	.byte	0x00, 0x00, 0x00, 0x00


//--------------------- .nv.info.sign_extend      --------------------------
	.section	.nv.info.sign_extend,"",@"SHT_CUDA_INFO"
	.sectionflags	@""
	.align	4


	//----- nvinfo : EIATTR_CUDA_API_VERSION
	.align		4
        /*0000*/ 	.byte	0x04, 0x37
        /*0002*/ 	.short	(.L_7 - .L_6)
.L_6:
        /*0004*/ 	.word	0x00000082


	//----- nvinfo : EIATTR_KPARAM_INFO
	.align		4
.L_7:
        /*0008*/ 	.byte	0x04, 0x17
        /*000a*/ 	.short	(.L_9 - .L_8)
.L_8:
        /*000c*/ 	.word	0x00000000
        /*0010*/ 	.short	0x0001
        /*0012*/ 	.short	0x0008
        /*0014*/ 	.byte	0x00, 0xf0, 0x21, 0x00


	//----- nvinfo : EIATTR_KPARAM_INFO
	.align		4
.L_9:
        /*0018*/ 	.byte	0x04, 0x17
        /*001a*/ 	.short	(.L_11 - .L_10)
.L_10:
        /*001c*/ 	.word	0x00000000
        /*0020*/ 	.short	0x0000
        /*0022*/ 	.short	0x0000
        /*0024*/ 	.byte	0x00, 0xf0, 0x21, 0x00


	//----- nvinfo : EIATTR_SPARSE_MMA_MASK
	.align		4
.L_11:
        /*0028*/ 	.byte	0x03, 0x50
        /*002a*/ 	.short	0x0000


	//----- nvinfo : EIATTR_MAXREG_COUNT
	.align		4
        /*002c*/ 	.byte	0x03, 0x1b
        /*002e*/ 	.short	0x00ff


	//----- nvinfo : EIATTR_MERCURY_ISA_VERSION
	.align		4
        /*0030*/ 	.byte	0x03, 0x5f
        /*0032*/ 	.short	0x0101


	//----- nvinfo : EIATTR_VRC_CTA_INIT_COUNT
	.align		4
        /*0034*/ 	.byte	0x02, 0x4a
	.zero		1
	.zero		1


	//----- nvinfo : EIATTR_EXIT_INSTR_OFFSETS
	.align		4
        /*0038*/ 	.byte	0x04, 0x1c
        /*003a*/ 	.short	(.L_13 - .L_12)


	//   ....[0]....
.L_12:
        /*003c*/ 	.word	0x00000060


	//----- nvinfo : EIATTR_CBANK_PARAM_SIZE
	.align		4
.L_13:
        /*0040*/ 	.byte	0x03, 0x19
        /*0042*/ 	.short	0x0010


	//----- nvinfo : EIATTR_PARAM_CBANK
	.align		4
        /*0044*/ 	.byte	0x04, 0x0a
        /*0046*/ 	.short	(.L_15 - .L_14)
	.align		4
.L_14:
        /*0048*/ 	.word	index@(.nv.constant0.sign_extend)
        /*004c*/ 	.short	0x0380
        /*004e*/ 	.short	0x0010


	//----- nvinfo : EIATTR_SW_WAR
	.align		4
.L_15:
        /*0050*/ 	.byte	0x04, 0x36
        /*0052*/ 	.short	(.L_17 - .L_16)
.L_16:
        /*0054*/ 	.word	0x00000008
.L_17:


//--------------------- .nv.callgraph             --------------------------
	.section	.nv.callgraph,"",@"SHT_CUDA_CALLGRAPH"
	.align	4
	.sectionentsize	8
	.align		4
        /*0000*/ 	.word	0x00000000
	.align		4
        /*0004*/ 	.word	0xffffffff
	.align		4
        /*0008*/ 	.word	0x00000000
	.align		4
        /*000c*/ 	.word	0xfffffffe
	.align		4
        /*0010*/ 	.word	0x00000000
	.align		4
        /*0014*/ 	.word	0xfffffffd
	.align		4
        /*0018*/ 	.word	0x00000000
	.align		4
        /*001c*/ 	.word	0xfffffffc


//--------------------- .text.sign_extend         --------------------------
	.section	.text.sign_extend,"ax",@progbits
	.align	128
        .global         sign_extend
        .type           sign_extend,@function
        .size           sign_extend,(.L_x_1 - sign_extend)
        .other          sign_extend,@"STO_CUDA_ENTRY STV_DEFAULT"
sign_extend:
.text.sign_extend:
[----:B------:R-:W-:Y:S08]  /*0000*/  LDC R1, c[0x0][0x37c] ;  /* 0x0000df00ff017b82 */ /* 0x000ff00000000800 */
[----:B------:R-:W0:Y:S01]  /*0010*/  LDC.64 R2, c[0x0][0x380] ;  /* 0x0000e000ff027b82 */ /* 0x000e220000000a00 */
[----:B------:R-:W0:Y:S02]  /*0020*/  LDCU.64 UR4, c[0x0][0x358] ;  /* 0x00006b00ff0477ac */ /* 0x000e240008000a00 */
[----:B0-----:R-:W2:Y:S05]  /*0030*/  LD.E.S16 R3, desc[UR4][R2.64] ;  /* 0x0000000402037980 */ /* 0x001eaa000c101700 */
[----:B------:R-:W2:Y:S02]  /*0040*/  LDC.64 R4, c[0x0][0x388] ;  /* 0x0000e200ff047b82 */ /* 0x000ea40000000a00 */
[----:B--2---:R-:W-:Y:S01]  /*0050*/  ST.E desc[UR4][R4.64], R3 ;  /* 0x0000000304007985 */ /* 0x004fe2000c101904 */
[----:B------:R-:W-:Y:S05]  /*0060*/  EXIT ;  /* 0x000000000000794d */ /* 0x000fea0003800000 */
.L_x_0:
[----:B------:R-:W-:-:S00]  /*0070*/  BRA `(.L_x_0) ;  /* 0xfffffffc00fc7947 */ /* 0x000fc0000383ffff */
[----:B------:R-:W-:-:S00]  /*0080*/  NOP ;  /* 0x0000000000007918 */ /* 0x000fc00000000000 */
[----:B------:R-:W-:-:S00]  /*0090*/  NOP ;  /* 0x0000000000007918 */ /* 0x000fc00000000000 */
[----:B------:R-:W-:-:S00]  /*00a0*/  NOP ;  /* 0x0000000000007918 */ /* 0x000fc00000000000 */
[----:B------:R-:W-:-:S00]  /*00b0*/  NOP ;  /* 0x0000000000007918 */ /* 0x000fc00000000000 */
[----:B------:R-:W-:-:S00]  /*00c0*/  NOP ;  /* 0x0000000000007918 */ /* 0x000fc00000000000 */
[----:B------:R-:W-:-:S00]  /*00d0*/  NOP ;  /* 0x0000000000007918 */ /* 0x000fc00000000000 */
[----:B------:R-:W-:-:S00]  /*00e0*/  NOP ;  /* 0x0000000000007918 */ /* 0x000fc00000000000 */
[----:B------:R-:W-:-:S00]  /*00f0*/  NOP ;  /* 0x0000000000007918 */ /* 0x000fc00000000000 */
.L_x_1:


//--------------------- .nv.shared.reserved.0     --------------------------
	.section	.nv.shared.reserved.0,"aw",@nobits
	.weak		__nv_reservedSMEM_offset_0_alias
	.size		__nv_reservedSMEM_offset_0_alias, 0, 64
	.other		__nv_reservedSMEM_offset_0_alias,@"STO_CUDA_RESERVED_SHARED STV_DEFAULT"
__nv_reservedSMEM_offset_0_alias:
	.zero		0
	.zero		64


//--------------------- .nv.constant0.sign_extend --------------------------
	.section	.nv.constant0.sign_extend,"a",@progbits
	.sectionflags	@""
	.align	4
.nv.constant0.sign_extend:
	.zero		912


//--------------------- SYMBOLS --------------------------

	.type		.nv.reservedSmem.offset0,@object
	.size		.nv.reservedSmem.offset0,0x4
